	.headerflags	@"EF_CUDA_TEXMODE_UNIFIED EF_CUDA_64BIT_ADDRESS EF_CUDA_ACCELERATORS EF_CUDA_SM90 EF_CUDA_VIRTUAL_SM(EF_CUDA_SM90)"
	.elftype	@"ET_EXEC"


//--------------------- .nv.info                  --------------------------
	.section	.nv.info,"",@"SHT_CUDA_INFO"
	.align	4


	//----- nvinfo : EIATTR_REGCOUNT
	.align		4
        /*0000*/ 	.byte	0x04, 0x2f
        /*0002*/ 	.short	(.L_3 - .L_2)
	.align		4
.L_2:
        /*0004*/ 	.word	index@(triton_poi_fused__native_batch_norm_legit_no_training_constant_pad_nd_relu_6)
        /*0008*/ 	.word	0x00000016


	//----- nvinfo : EIATTR_MIN_STACK_SIZE
	.align		4
.L_3:
        /*000c*/ 	.byte	0x04, 0x12
        /*000e*/ 	.short	(.L_5 - .L_4)
	.align		4
.L_4:
        /*0010*/ 	.word	index@(triton_poi_fused__native_batch_norm_legit_no_training_constant_pad_nd_relu_6)
        /*0014*/ 	.word	0x00000000


	//----- nvinfo : EIATTR_FRAME_SIZE
	.align		4
.L_5:
        /*0018*/ 	.byte	0x04, 0x11
        /*001a*/ 	.short	(.L_7 - .L_6)
	.align		4
.L_6:
        /*001c*/ 	.word	index@(triton_poi_fused__native_batch_norm_legit_no_training_constant_pad_nd_relu_6)
        /*0020*/ 	.word	0x00000000


	//----- nvinfo : EIATTR_MIN_STACK_SIZE
	.align		4
.L_7:
        /*0024*/ 	.byte	0x04, 0x12
        /*0026*/ 	.short	(.L_9 - .L_8)
	.align		4
.L_8:
        /*0028*/ 	.word	index@(triton_poi_fused__native_batch_norm_legit_no_training_constant_pad_nd_relu_6)
        /*002c*/ 	.word	0x00000000
.L_9:


//--------------------- .nv.info.triton_poi_fused__native_batch_norm_legit_no_training_constant_pad_nd_relu_6 --------------------------
	.section	.nv.info.triton_poi_fused__native_batch_norm_legit_no_training_constant_pad_nd_relu_6,"",@"SHT_CUDA_INFO"
	.sectionflags	@""
	.align	4


	//----- nvinfo : EIATTR_CUDA_API_VERSION
	.align		4
        /*0000*/ 	.byte	0x04, 0x37
        /*0002*/ 	.short	(.L_11 - .L_10)
.L_10:
        /*0004*/ 	.word	0x0000007c


	//----- nvinfo : EIATTR_KPARAM_INFO
	.align		4
.L_11:
        /*0008*/ 	.byte	0x04, 0x17
        /*000a*/ 	.short	(.L_13 - .L_12)
.L_12:
        /*000c*/ 	.word	0x00000000
        /*0010*/ 	.short	0x0006
        /*0012*/ 	.short	0x0030
        /*0014*/ 	.byte	0x00, 0xf0, 0x11, 0x00


	//----- nvinfo : EIATTR_KPARAM_INFO
	.align		4
.L_13:
        /*0018*/ 	.byte	0x04, 0x17
        /*001a*/ 	.short	(.L_15 - .L_14)
.L_14:
        /*001c*/ 	.word	0x00000000
        /*0020*/ 	.short	0x0005
        /*0022*/ 	.short	0x0028
        /*0024*/ 	.byte	0x00, 0xf4, 0x21, 0x00


	//----- nvinfo : EIATTR_KPARAM_INFO
	.align		4
.L_15:
        /*0028*/ 	.byte	0x04, 0x17
        /*002a*/ 	.short	(.L_17 - .L_16)
.L_16:
        /*002c*/ 	.word	0x00000000
        /*0030*/ 	.short	0x0004
        /*0032*/ 	.short	0x0020
        /*0034*/ 	.byte	0x00, 0xf4, 0x21, 0x00


	//----- nvinfo : EIATTR_KPARAM_INFO
	.align		4
.L_17:
        /*0038*/ 	.byte	0x04, 0x17
        /*003a*/ 	.short	(.L_19 - .L_18)
.L_18:
        /*003c*/ 	.word	0x00000000
        /*0040*/ 	.short	0x0003
        /*0042*/ 	.short	0x0018
        /*0044*/ 	.byte	0x00, 0xf4, 0x21, 0x00


	//----- nvinfo : EIATTR_KPARAM_INFO
	.align		4
.L_19:
        /*0048*/ 	.byte	0x04, 0x17
        /*004a*/ 	.short	(.L_21 - .L_20)
.L_20:
        /*004c*/ 	.word	0x00000000
        /*0050*/ 	.short	0x0002
        /*0052*/ 	.short	0x0010
        /*0054*/ 	.byte	0x00, 0xf4, 0x21, 0x00


	//----- nvinfo : EIATTR_KPARAM_INFO
	.align		4
.L_21:
        /*0058*/ 	.byte	0x04, 0x17
        /*005a*/ 	.short	(.L_23 - .L_22)
.L_22:
        /*005c*/ 	.word	0x00000000
        /*0060*/ 	.short	0x0001
        /*0062*/ 	.short	0x0008
        /*0064*/ 	.byte	0x00, 0xf4, 0x21, 0x00


	//----- nvinfo : EIATTR_KPARAM_INFO
	.align		4
.L_23:
        /*0068*/ 	.byte	0x04, 0x17
        /*006a*/ 	.short	(.L_25 - .L_24)
.L_24:
        /*006c*/ 	.word	0x00000000
        /*0070*/ 	.short	0x0000
        /*0072*/ 	.short	0x0000
        /*0074*/ 	.byte	0x00, 0xf4, 0x21, 0x00


	//----- nvinfo : EIATTR_SPARSE_MMA_MASK
	.align		4
.L_25:
        /*0078*/ 	.byte	0x03, 0x50
        /*007a*/ 	.short	0x0000


	//----- nvinfo : EIATTR_MAXREG_COUNT
	.align		4
        /*007c*/ 	.byte	0x03, 0x1b
        /*007e*/ 	.short	0x00ff


	//----- nvinfo : EIATTR_EXIT_INSTR_OFFSETS
	.align		4
        /*0080*/ 	.byte	0x04, 0x1c
        /*0082*/ 	.short	(.L_27 - .L_26)


	//   ....[0]....
.L_26:
        /*0084*/ 	.word	0x00000710


	//----- nvinfo : EIATTR_REQNTID
	.align		4
.L_27:
        /*0088*/ 	.byte	0x04, 0x10
        /*008a*/ 	.short	(.L_29 - .L_28)
.L_28:
        /*008c*/ 	.word	0x00000080
        /*0090*/ 	.word	0x00000001
        /*0094*/ 	.word	0x00000001


	//----- nvinfo : EIATTR_CBANK_PARAM_SIZE
	.align		4
.L_29:
        /*0098*/ 	.byte	0x03, 0x19
        /*009a*/ 	.short	0x0034


	//----- nvinfo : EIATTR_PARAM_CBANK
	.align		4
        /*009c*/ 	.byte	0x04, 0x0a
        /*009e*/ 	.short	(.L_31 - .L_30)
	.align		4
.L_30:
        /*00a0*/ 	.word	index@(.nv.constant0.triton_poi_fused__native_batch_norm_legit_no_training_constant_pad_nd_relu_6)
        /*00a4*/ 	.short	0x0210
        /*00a6*/ 	.short	0x0034


	//----- nvinfo : EIATTR_SW_WAR
	.align		4
.L_31:
        /*00a8*/ 	.byte	0x04, 0x36
        /*00aa*/ 	.short	(.L_33 - .L_32)
.L_32:
        /*00ac*/ 	.word	0x00000008
.L_33:


//--------------------- .nv.callgraph             --------------------------
	.section	.nv.callgraph,"",@"SHT_CUDA_CALLGRAPH"
	.align	4
	.sectionentsize	8
	.align		4
        /*0000*/ 	.word	0x00000000
	.align		4
        /*0004*/ 	.word	0xffffffff
	.align		4
        /*0008*/ 	.word	0x00000000
	.align		4
        /*000c*/ 	.word	0xfffffffe
	.align		4
        /*0010*/ 	.word	0x00000000
	.align		4
        /*0014*/ 	.word	0xfffffffd
	.align		4
        /*0018*/ 	.word	0x00000000
	.align		4
        /*001c*/ 	.word	0xfffffffc


//--------------------- .nv.constant4             --------------------------
	.section	.nv.constant4,"a",@progbits
	.align	8
	.align		8
.nv.constant4:
        /*0000*/ 	.dword	_$_str
	.align		8
        /*0008*/ 	.dword	_$_str_$_2


//--------------------- .text.triton_poi_fused__native_batch_norm_legit_no_training_constant_pad_nd_relu_6 --------------------------
	.section	.text.triton_poi_fused__native_batch_norm_legit_no_training_constant_pad_nd_relu_6,"ax",@progbits
	.align	128
        .global         triton_poi_fused__native_batch_norm_legit_no_training_constant_pad_nd_relu_6
        .type           triton_poi_fused__native_batch_norm_legit_no_training_constant_pad_nd_relu_6,@function
        .size           triton_poi_fused__native_batch_norm_legit_no_training_constant_pad_nd_relu_6,(.L_x_1 - triton_poi_fused__native_batch_norm_legit_no_training_constant_pad_nd_relu_6)
        .other          triton_poi_fused__native_batch_norm_legit_no_training_constant_pad_nd_relu_6,@"STO_CUDA_ENTRY STV_DEFAULT"
triton_poi_fused__native_batch_norm_legit_no_training_constant_pad_nd_relu_6:
.text.triton_poi_fused__native_batch_norm_legit_no_training_constant_pad_nd_relu_6:
[----:B------:R-:W-:Y:S01]  /*0000*/  LDC R1, c[0x0][0x28] ;  /* 0x00000a00ff017b82 */ /* 0x000fe20000000800 */
[----:B------:R-:W1:Y:S01]  /*0010*/  S2R R0, SR_TID.X ;  /* 0x0000000000007919 */ /* 0x000e620000002100 */
[----:B------:R-:W-:Y:S01]  /*0020*/  ULDC.64 UR4, c[0x0][0x208] ;  /* 0x0000820000047ab9 */ /* 0x000fe20000000a00 */
[----:B------:R-:W-:Y:S01]  /*0030*/  ULDC.64 UR6, c[0x0][0x210] ;  /* 0x0000840000067ab9 */ /* 0x000fe20000000a00 */
[----:B------:R-:W2:Y:S01]  /*0040*/  S2R R3, SR_CTAID.X ;  /* 0x0000000000037919 */ /* 0x000ea20000002500 */
[----:B-1----:R-:W-:Y:S01]  /*0050*/  IMAD.SHL.U32 R0, R0, 0x2, RZ ;  /* 0x0000000200007824 */ /* 0x002fe200078e00ff */
[----:B--2---:R-:W-:-:S04]  /*0060*/  SHF.R.S32.HI R5, RZ, 0x17, R3 ;  /* 0x00000017ff057819 */ /* 0x004fc80000011403 */
[----:B------:R-:W-:Y:S02]  /*0070*/  LOP3.LUT R0, R0, 0xfe, RZ, 0xc0, !PT ;  /* 0x000000fe00007812 */ /* 0x000fe400078ec0ff */
[----:B------:R-:W-:-:S03]  /*0080*/  SGXT R5, R5, 0x1 ;  /* 0x000000010505781a */ /* 0x000fc60000000200 */
[----:B------:R-:W-:-:S05]  /*0090*/  IMAD R0, R3, 0x100, R0 ;  /* 0x0000010003007824 */ /* 0x000fca00078e0200 */
[CC--:B------:R-:W-:Y:S02]  /*00a0*/  LEA.HI R2, R5.reuse, R0.reuse, RZ, 0x6 ;  /* 0x0000000005027211 */ /* 0x0c0fe400078f30ff */
[----:B------:R-:W-:Y:S02]  /*00b0*/  LEA.HI R4, R5, R0, RZ, 0x3 ;  /* 0x0000000005047211 */ /* 0x000fe400078f18ff */
[----:B------:R-:W-:Y:S02]  /*00c0*/  SHF.R.S32.HI R8, RZ, 0x6, R2 ;  /* 0x00000006ff087819 */ /* 0x000fe40000011402 */
[----:B------:R-:W-:Y:S01]  /*00d0*/  SHF.R.S32.HI R9, RZ, 0x3, R4 ;  /* 0x00000003ff097819 */ /* 0x000fe20000011404 */
[----:B------:R-:W1:Y:S01]  /*00e0*/  LDC.64 R2, c[0x0][0x220] ;  /* 0x00008800ff027b82 */ /* 0x000e620000000a00 */
[----:B------:R-:W-:Y:S02]  /*00f0*/  LEA.HI R10, R8, R8, RZ, 0x3 ;  /* 0x00000008080a7211 */ /* 0x000fe400078f18ff */
[----:B------:R-:W-:-:S02]  /*0100*/  LEA.HI R6, R9, R9, RZ, 0x3 ;  /* 0x0000000909067211 */ /* 0x000fc400078f18ff */
[----:B------:R-:W-:Y:S02]  /*0110*/  LOP3.LUT R7, R4, 0xfffffff8, RZ, 0xc0, !PT ;  /* 0xfffffff804077812 */ /* 0x000fe400078ec0ff */
[----:B------:R-:W-:Y:S02]  /*0120*/  LOP3.LUT R11, R10, 0xfffffff8, RZ, 0xc0, !PT ;  /* 0xfffffff80a0b7812 */ /* 0x000fe400078ec0ff */
[----:B------:R-:W-:Y:S01]  /*0130*/  LOP3.LUT R4, R6, 0xfffffff8, RZ, 0xc0, !PT ;  /* 0xfffffff806047812 */ /* 0x000fe200078ec0ff */
[----:B------:R-:W-:Y:S01]  /*0140*/  IMAD.IADD R6, R0, 0x1, -R7 ;  /* 0x0000000100067824 */ /* 0x000fe200078e0a07 */
[----:B------:R-:W-:Y:S01]  /*0150*/  LEA.HI R5, R5, R0, RZ, 0x9 ;  /* 0x0000000005057211 */ /* 0x000fe200078f48ff */
[----:B------:R-:W-:Y:S02]  /*0160*/  IMAD.IADD R12, R8, 0x1, -R11 ;  /* 0x00000001080c7824 */ /* 0x000fe400078e0a0b */
[----:B------:R-:W-:Y:S01]  /*0170*/  IMAD.IADD R11, R9, 0x1, -R4 ;  /* 0x00000001090b7824 */ /* 0x000fe200078e0a04 */
[----:B------:R-:W-:Y:S01]  /*0180*/  SHF.R.S32.HI R10, RZ, 0x9, R5 ;  /* 0x00000009ff0a7819 */ /* 0x000fe20000011405 */
[----:B------:R-:W-:-:S02]  /*0190*/  VIADD R7, R6, 0xfffffffe ;  /* 0xfffffffe06077836 */ /* 0x000fc40000000000 */
[----:B------:R-:W-:Y:S01]  /*01a0*/  VIADD R5, R12, 0xfffffffe ;  /* 0xfffffffe0c057836 */ /* 0x000fe20000000000 */
[----:B------:R-:W-:Y:S01]  /*01b0*/  LEA.HI R4, R10, R10, RZ, 0x5 ;  /* 0x0000000a0a047211 */ /* 0x000fe200078f28ff */
[----:B------:R-:W-:-:S05]  /*01c0*/  VIADD R8, R11, 0xfffffffe ;  /* 0xfffffffe0b087836 */ /* 0x000fca0000000000 */
[----:B------:R-:W-:Y:S02]  /*01d0*/  LOP3.LUT R5, R5, R8, R7, 0xfe, !PT ;  /* 0x0000000805057212 */ /* 0x000fe400078efe07 */
[----:B------:R-:W-:Y:S02]  /*01e0*/  LOP3.LUT R7, R4, 0xffffffe0, RZ, 0xc0, !PT ;  /* 0xffffffe004077812 */ /* 0x000fe400078ec0ff */
[----:B------:R-:W-:Y:S02]  /*01f0*/  ISETP.GE.U32.AND P0, PT, R5, 0x4, PT ;  /* 0x000000040500780c */ /* 0x000fe40003f06070 */
[----:B------:R-:W-:Y:S01]  /*0200*/  CS2R R4, SRZ ;  /* 0x0000000000047805 */ /* 0x000fe2000001ff00 */
[----:B------:R-:W-:-:S04]  /*0210*/  IMAD.IADD R7, R10, 0x1, -R7 ;  /* 0x000000010a077824 */ /* 0x000fc800078e0a07 */
[----:B-1----:R-:W-:Y:S02]  /*0220*/  IMAD.WIDE R8, R7, 0x4, R2 ;  /* 0x0000000407087825 */ /* 0x002fe400078e0202 */
[----:B------:R-:W1:Y:S04]  /*0230*/  LDC.64 R2, c[0x0][0x218] ;  /* 0x00008600ff027b82 */ /* 0x000e680000000a00 */
[----:B------:R-:W2:Y:S04]  /*0240*/  @!P0 LDG.E.EL R4, desc[UR4][R8.64] ;  /* 0x0000000408048981 */ /* 0x000ea8000c2e1900 */
[----:B------:R3:W4:Y:S01]  /*0250*/  @!P0 LDG.E.EL R5, desc[UR4][R8.64] ;  /* 0x0000000408058981 */ /* 0x000722000c2e1900 */
[----:B------:R-:W-:-:S02]  /*0260*/  IMAD.SHL.U32 R10, R10, 0x40, RZ ;  /* 0x000000400a0a7824 */ /* 0x000fc400078e00ff */
[----:B------:R-:W-:Y:S02]  /*0270*/  IMAD.SHL.U32 R11, R11, 0x4, RZ ;  /* 0x000000040b0b7824 */ /* 0x000fe400078e00ff */
[----:B------:R-:W-:Y:S01]  /*0280*/  IMAD.SHL.U32 R12, R12, 0x10, RZ ;  /* 0x000000100c0c7824 */ /* 0x000fe200078e00ff */
[--C-:B------:R-:W-:Y:S02]  /*0290*/  SHF.R.S32.HI R14, RZ, 0x1f, R10.reuse ;  /* 0x0000001fff0e7819 */ /* 0x100fe4000001140a */
[----:B------:R-:W-:Y:S02]  /*02a0*/  IADD3 R13, P1, P2, R11, R6, R10 ;  /* 0x000000060b0d7210 */ /* 0x000fe40007a3e00a */
[----:B------:R-:W-:Y:S02]  /*02b0*/  SHF.R.S32.HI R6, RZ, 0x1f, R6 ;  /* 0x0000001fff067819 */ /* 0x000fe40000011406 */
[----:B------:R-:W-:-:S04]  /*02c0*/  SHF.R.S32.HI R11, RZ, 0x1f, R11 ;  /* 0x0000001fff0b7819 */ /* 0x000fc8000001140b */
[----:B------:R-:W-:Y:S02]  /*02d0*/  IADD3.X R11, R11, R6, R14, P1, P2 ;  /* 0x000000060b0b7210 */ /* 0x000fe40000fe440e */
[----:B------:R-:W-:Y:S01]  /*02e0*/  IADD3 R6, P1, R12, R13, RZ ;  /* 0x0000000d0c067210 */ /* 0x000fe20007f3e0ff */
[----:B------:R-:W5:Y:S03]  /*02f0*/  LDC.64 R14, c[0x0][0x228] ;  /* 0x00008a00ff0e7b82 */ /* 0x000f660000000a00 */
[----:B---3--:R-:W-:Y:S01]  /*0300*/  LEA.HI.X.SX32 R9, R12, R11, 0x1, P1 ;  /* 0x0000000b0c097211 */ /* 0x008fe200008f0eff */
[----:B-1----:R-:W-:Y:S01]  /*0310*/  IMAD.WIDE R12, R7, 0x4, R2 ;  /* 0x00000004070c7825 */ /* 0x002fe200078e0202 */
[C---:B------:R-:W-:Y:S02]  /*0320*/  LEA R18, P1, R6.reuse, UR6, 0x2 ;  /* 0x0000000606127c11 */ /* 0x040fe4000f8210ff */
[----:B------:R-:W-:Y:S01]  /*0330*/  CS2R R2, SRZ ;  /* 0x0000000000027805 */ /* 0x000fe2000001ff00 */
[----:B------:R-:W1:Y:S01]  /*0340*/  LDC.64 R10, c[0x0][0x230] ;  /* 0x00008c00ff0a7b82 */ /* 0x000e620000000a00 */
[----:B------:R-:W-:Y:S01]  /*0350*/  LEA.HI.X R19, R6, UR7, R9, 0x2, P1 ;  /* 0x0000000706137c11 */ /* 0x000fe200088f1409 */
[----:B------:R-:W-:Y:S01]  /*0360*/  IMAD.MOV.U32 R6, RZ, RZ, RZ ;  /* 0x000000ffff067224 */ /* 0x000fe200078e00ff */
[----:B------:R-:W-:-:S03]  /*0370*/  CS2R R8, SRZ ;  /* 0x0000000000087805 */ /* 0x000fc6000001ff00 */
[----:B------:R-:W3:Y:S04]  /*0380*/  @!P0 LDG.E.64 R2, desc[UR4][R18.64+-0xa8] ;  /* 0xffff580412028981 */ /* 0x000ee8000c1e1b00 */
[----:B------:R-:W3:Y:S04]  /*0390*/  @!P0 LDG.E.EL R6, desc[UR4][R12.64] ;  /* 0x000000040c068981 */ /* 0x000ee8000c2e1900 */
[----:B------:R1:W3:Y:S01]  /*03a0*/  @!P0 LDG.E.EL R8, desc[UR4][R12.64] ;  /* 0x000000040c088981 */ /* 0x0002e2000c2e1900 */
[----:B-----5:R-:W-:-:S04]  /*03b0*/  IMAD.WIDE R14, R7, 0x4, R14 ;  /* 0x00000004070e7825 */ /* 0x020fc800078e020e */
[----:B-1----:R-:W-:Y:S01]  /*03c0*/  IMAD.WIDE R16, R7, 0x4, R10 ;  /* 0x0000000407107825 */ /* 0x002fe200078e020a */
[----:B------:R-:W-:-:S03]  /*03d0*/  CS2R R10, SRZ ;  /* 0x00000000000a7805 */ /* 0x000fc6000001ff00 */
[----:B------:R-:W-:Y:S01]  /*03e0*/  IMAD.MOV.U32 R7, RZ, RZ, RZ ;  /* 0x000000ffff077224 */ /* 0x000fe200078e00ff */
[----:B------:R-:W5:Y:S04]  /*03f0*/  @!P0 LDG.E.EL R9, desc[UR4][R16.64] ;  /* 0x0000000410098981 */ /* 0x000f68000c2e1900 */
[----:B------:R-:W5:Y:S04]  /*0400*/  @!P0 LDG.E.EL R11, desc[UR4][R14.64] ;  /* 0x000000040e0b8981 */ /* 0x000f68000c2e1900 */
[----:B------:R1:W5:Y:S04]  /*0410*/  @!P0 LDG.E.EL R10, desc[UR4][R14.64] ;  /* 0x000000040e0a8981 */ /* 0x000368000c2e1900 */
[----:B------:R1:W5:Y:S01]  /*0420*/  @!P0 LDG.E.EL R7, desc[UR4][R16.64] ;  /* 0x0000000410078981 */ /* 0x000362000c2e1900 */
[----:B--2---:R-:W-:-:S02]  /*0430*/  SEL R4, R4, RZ, !P0 ;  /* 0x000000ff04047207 */ /* 0x004fc40004000000 */
[----:B----4-:R-:W-:-:S03]  /*0440*/  SEL R5, R5, RZ, !P0 ;  /* 0x000000ff05057207 */ /* 0x010fc60004000000 */
[----:B------:R-:W-:Y:S02]  /*0450*/  FADD R4, R4, 9.9999997473787516356e-06 ;  /* 0x3727c5ac04047421 */ /* 0x000fe40000000000 */
[----:B------:R-:W-:Y:S02]  /*0460*/  FADD R5, R5, 9.9999997473787516356e-06 ;  /* 0x3727c5ac05057421 */ /* 0x000fe40000000000 */
[----:B0-----:R-:W0:Y:S08]  /*0470*/  MUFU.SQRT R12, R4 ;  /* 0x00000004000c7308 */ /* 0x001e300000002000 */
[----:B------:R-:W2:Y:S01]  /*0480*/  MUFU.SQRT R13, R5 ;  /* 0x00000005000d7308 */ /* 0x000ea20000002000 */
[----:B0-----:R-:W-:-:S02]  /*0490*/  FSETP.GT.AND P1, PT, R12, 8.50705917302346158658e+37, PT ;  /* 0x7e8000000c00780b */ /* 0x001fc40003f24000 */
[----:B------:R-:W-:Y:S02]  /*04a0*/  FSETP.GEU.AND P3, PT, R12, 1.175494350822287508e-38, PT ;  /* 0x008000000c00780b */ /* 0x000fe40003f6e000 */
[C---:B--2---:R-:W-:Y:S02]  /*04b0*/  FSETP.GT.AND P2, PT, R13.reuse, 8.50705917302346158658e+37, PT ;  /* 0x7e8000000d00780b */ /* 0x044fe40003f44000 */
[----:B------:R-:W-:-:S07]  /*04c0*/  FSETP.GEU.AND P4, PT, R13, 1.175494350822287508e-38, PT ;  /* 0x008000000d00780b */ /* 0x000fce0003f8e000 */
[----:B------:R-:W-:-:S04]  /*04d0*/  @P1 FMUL R12, R12, 0.25 ;  /* 0x3e8000000c0c1820 */ /* 0x000fc80000400000 */
[----:B------:R-:W-:Y:S01]  /*04e0*/  @!P3 FMUL R12, R12, 16777216 ;  /* 0x4b8000000c0cb820 */ /* 0x000fe20000400000 */
[----:B------:R-:W-:-:S04]  /*04f0*/  @P2 FMUL R13, R13, 0.25 ;  /* 0x3e8000000d0d2820 */ /* 0x000fc80000400000 */
[----:B------:R-:W-:Y:S01]  /*0500*/  @!P4 FMUL R13, R13, 16777216 ;  /* 0x4b8000000d0dc820 */ /* 0x000fe20000400000 */
[----:B------:R-:W0:Y:S01]  /*0510*/  MUFU.RCP R12, R12 ;  /* 0x0000000c000c7308 */ /* 0x000e220000001000 */
[----:B------:R-:W-:Y:S01]  /*0520*/  IMAD.MOV.U32 R4, RZ, RZ, 0x3e800000 ;  /* 0x3e800000ff047424 */ /* 0x000fe200078e00ff */
[----:B---3--:R-:W-:-:S06]  /*0530*/  SEL R5, R6, RZ, !P0 ;  /* 0x000000ff06057207 */ /* 0x008fcc0004000000 */
[----:B------:R-:W2:Y:S01]  /*0540*/  MUFU.RCP R13, R13 ;  /* 0x0000000d000d7308 */ /* 0x000ea20000001000 */
[----:B-1----:R-:W-:Y:S02]  /*0550*/  FSEL R15, R4, 1, P1 ;  /* 0x3f800000040f7808 */ /* 0x002fe40000800000 */
[----:B------:R-:W-:Y:S02]  /*0560*/  SEL R2, R2, RZ, !P0 ;  /* 0x000000ff02027207 */ /* 0x000fe40004000000 */
[----:B------:R-:W-:Y:S01]  /*0570*/  FSEL R6, R4, 1, P2 ;  /* 0x3f80000004067808 */ /* 0x000fe20001000000 */
[----:B------:R-:W-:Y:S01]  /*0580*/  @!P3 FMUL R15, R15, 16777216 ;  /* 0x4b8000000f0fb820 */ /* 0x000fe20000400000 */
[----:B------:R-:W-:Y:S01]  /*0590*/  SEL R4, R3, RZ, !P0 ;  /* 0x000000ff03047207 */ /* 0x000fe20004000000 */
[----:B------:R-:W-:Y:S01]  /*05a0*/  FADD R5, R2, -R5 ;  /* 0x8000000502057221 */ /* 0x000fe20000000000 */
[----:B------:R-:W-:Y:S01]  /*05b0*/  SEL R17, R8, RZ, !P0 ;  /* 0x000000ff08117207 */ /* 0x000fe20004000000 */
[----:B------:R-:W-:Y:S01]  /*05c0*/  @!P4 FMUL R6, R6, 16777216 ;  /* 0x4b8000000606c820 */ /* 0x000fe20000400000 */
[----:B------:R-:W1:Y:S01]  /*05d0*/  LDC.64 R2, c[0x0][0x238] ;  /* 0x00008e00ff027b82 */ /* 0x000e620000000a00 */
[----:B0-----:R-:W-:-:S02]  /*05e0*/  FMUL R12, R12, R15 ;  /* 0x0000000f0c0c7220 */ /* 0x001fc40000400000 */
[----:B------:R-:W-:Y:S01]  /*05f0*/  FADD R4, R4, -R17 ;  /* 0x8000001104047221 */ /* 0x000fe20000000000 */
[----:B--2---:R-:W-:Y:S01]  /*0600*/  FMUL R13, R13, R6 ;  /* 0x000000060d0d7220 */ /* 0x004fe20000400000 */
[----:B------:R-:W-:Y:S01]  /*0610*/  FMUL R5, R5, R12 ;  /* 0x0000000c05057220 */ /* 0x000fe20000400000 */
[----:B-----5:R-:W-:Y:S02]  /*0620*/  SEL R8, R11, RZ, !P0 ;  /* 0x000000ff0b087207 */ /* 0x020fe40004000000 */
[----:B------:R-:W-:Y:S01]  /*0630*/  SEL R10, R10, RZ, !P0 ;  /* 0x000000ff0a0a7207 */ /* 0x000fe20004000000 */
[----:B------:R-:W-:Y:S01]  /*0640*/  FMUL R6, R4, R13 ;  /* 0x0000000d04067220 */ /* 0x000fe20000400000 */
[----:B------:R-:W-:Y:S02]  /*0650*/  SEL R12, R9, RZ, !P0 ;  /* 0x000000ff090c7207 */ /* 0x000fe40004000000 */
[----:B------:R-:W-:-:S03]  /*0660*/  SEL R7, R7, RZ, !P0 ;  /* 0x000000ff07077207 */ /* 0x000fc60004000000 */
[----:B------:R-:W-:Y:S02]  /*0670*/  FFMA R4, R5, R8, R12 ;  /* 0x0000000805047223 */ /* 0x000fe4000000000c */
[----:B------:R-:W-:-:S03]  /*0680*/  FFMA R7, R6, R10, R7 ;  /* 0x0000000a06077223 */ /* 0x000fc60000000007 */
[C---:B------:R-:W-:Y:S02]  /*0690*/  FSETP.GEU.AND P1, PT, R4.reuse, RZ, PT ;  /* 0x000000ff0400720b */ /* 0x040fe40003f2e000 */
[C---:B------:R-:W-:Y:S02]  /*06a0*/  FSETP.GEU.AND P2, PT, R7.reuse, RZ, PT ;  /* 0x000000ff0700720b */ /* 0x040fe40003f4e000 */
[----:B------:R-:W-:Y:S02]  /*06b0*/  FSEL R4, R4, RZ, P1 ;  /* 0x000000ff04047208 */ /* 0x000fe40000800000 */
[----:B------:R-:W-:Y:S01]  /*06c0*/  FSEL R7, R7, RZ, P2 ;  /* 0x000000ff07077208 */ /* 0x000fe20001000000 */
[----:B-1----:R-:W-:Y:S01]  /*06d0*/  IMAD.WIDE R2, R0, 0x4, R2 ;  /* 0x0000000400027825 */ /* 0x002fe200078e0202 */
[----:B------:R-:W-:Y:S02]  /*06e0*/  SEL R4, R4, RZ, !P0 ;  /* 0x000000ff04047207 */ /* 0x000fe40004000000 */
[----:B------:R-:W-:-:S05]  /*06f0*/  SEL R5, R7, RZ, !P0 ;  /* 0x000000ff07057207 */ /* 0x000fca0004000000 */
[----:B------:R-:W-:Y:S01]  /*0700*/  STG.E.64 desc[UR4][R2.64], R4 ;  /* 0x0000000402007986 */ /* 0x000fe2000c101b04 */
[----:B------:R-:W-:Y:S05]  /*0710*/  EXIT ;  /* 0x000000000000794d */ /* 0x000fea0003800000 */
.L_x_0:
[----:B------:R-:W-:-:S00]  /*0720*/  BRA `(.L_x_0) ;  /* 0xfffffffc00fc7947 */ /* 0x000fc0000383ffff */
[----:B------:R-:W-:-:S00]  /*0730*/  NOP ;  /* 0x0000000000007918 */ /* 0x000fc00000000000 */
        /* <DEDUP_REMOVED lines=12> */
.L_x_1:


//--------------------- .nv.global.init           --------------------------
	.section	.nv.global.init,"aw",@progbits
.nv.global.init:
	.type		_$_str,@object
	.size		_$_str,(_$_str_$_2 - _$_str)
_$_str:
        /*0000*/ 	.byte	0x5f, 0x5f, 0x43, 0x55, 0x44, 0x41, 0x5f, 0x46, 0x54, 0x5a, 0x00
	.type		_$_str_$_2,@object
	.size		_$_str_$_2,(.L_1 - _$_str_$_2)
_$_str_$_2:
        /*000b*/ 	.byte	0x5f, 0x5f, 0x43, 0x55, 0x44, 0x41, 0x5f, 0x50, 0x52, 0x45, 0x43, 0x5f, 0x53, 0x51, 0x52, 0x54
        /*001b*/ 	.byte	0x00
.L_1:


//--------------------- .nv.constant0.triton_poi_fused__native_batch_norm_legit_no_training_constant_pad_nd_relu_6 --------------------------
	.section	.nv.constant0.triton_poi_fused__native_batch_norm_legit_no_training_constant_pad_nd_relu_6,"a",@progbits
	.sectionflags	@""
	.align	4
.nv.constant0.triton_poi_fused__native_batch_norm_legit_no_training_constant_pad_nd_relu_6:
	.zero		580
